//
// Generated by NVIDIA NVVM Compiler
//
// Compiler Build ID: CL-36424714
// Cuda compilation tools, release 13.0, V13.0.88
// Based on NVVM 20.0.0
//

.version 9.0
.target sm_100
.address_size 64

	// .globl	_Z10dotproductPiS_S_
// _ZZ10dotproductPiS_S_E10shareArray has been demoted

.visible .entry _Z10dotproductPiS_S_(
	.param .u64 .ptr .align 1 _Z10dotproductPiS_S__param_0,
	.param .u64 .ptr .align 1 _Z10dotproductPiS_S__param_1,
	.param .u64 .ptr .align 1 _Z10dotproductPiS_S__param_2
)
{
	.reg .pred 	%p<3>;
	.reg .b32 	%r<81>;
	.reg .b64 	%rd<10>;
	// demoted variable
	.shared .align 4 .b8 _ZZ10dotproductPiS_S_E10shareArray[4096];
	ld.param.u64 	%rd2, [_Z10dotproductPiS_S__param_0];
	ld.param.u64 	%rd3, [_Z10dotproductPiS_S__param_1];
	ld.param.u64 	%rd1, [_Z10dotproductPiS_S__param_2];
	cvta.to.global.u64 	%rd4, %rd3;
	cvta.to.global.u64 	%rd5, %rd2;
	mov.u32 	%r5, %tid.x;
	mul.wide.u32 	%rd6, %r5, 4;
	add.s64 	%rd7, %rd5, %rd6;
	ld.global.u32 	%r6, [%rd7];
	add.s64 	%rd8, %rd4, %rd6;
	ld.global.u32 	%r7, [%rd8];
	mul.lo.s32 	%r8, %r7, %r6;
	shl.b32 	%r9, %r5, 2;
	mov.u32 	%r10, _ZZ10dotproductPiS_S_E10shareArray;
	add.s32 	%r11, %r10, %r9;
	st.shared.u32 	[%r11], %r8;
	bar.sync 	0;
	setp.ne.s32 	%p1, %r5, 0;
	@%p1 bra 	$L__BB0_4;
	mov.b32 	%r80, 0;
	mov.b32 	%r79, 64;
$L__BB0_2:
	add.s32 	%r15, %r10, %r79;
	ld.shared.u32 	%r16, [%r15+-64];
	add.s32 	%r17, %r16, %r80;
	ld.shared.u32 	%r18, [%r15+-60];
	add.s32 	%r19, %r18, %r17;
	ld.shared.u32 	%r20, [%r15+-56];
	add.s32 	%r21, %r20, %r19;
	ld.shared.u32 	%r22, [%r15+-52];
	add.s32 	%r23, %r22, %r21;
	ld.shared.u32 	%r24, [%r15+-48];
	add.s32 	%r25, %r24, %r23;
	ld.shared.u32 	%r26, [%r15+-44];
	add.s32 	%r27, %r26, %r25;
	ld.shared.u32 	%r28, [%r15+-40];
	add.s32 	%r29, %r28, %r27;
	ld.shared.u32 	%r30, [%r15+-36];
	add.s32 	%r31, %r30, %r29;
	ld.shared.u32 	%r32, [%r15+-32];
	add.s32 	%r33, %r32, %r31;
	ld.shared.u32 	%r34, [%r15+-28];
	add.s32 	%r35, %r34, %r33;
	ld.shared.u32 	%r36, [%r15+-24];
	add.s32 	%r37, %r36, %r35;
	ld.shared.u32 	%r38, [%r15+-20];
	add.s32 	%r39, %r38, %r37;
	ld.shared.u32 	%r40, [%r15+-16];
	add.s32 	%r41, %r40, %r39;
	ld.shared.u32 	%r42, [%r15+-12];
	add.s32 	%r43, %r42, %r41;
	ld.shared.u32 	%r44, [%r15+-8];
	add.s32 	%r45, %r44, %r43;
	ld.shared.u32 	%r46, [%r15+-4];
	add.s32 	%r47, %r46, %r45;
	ld.shared.u32 	%r48, [%r15];
	add.s32 	%r49, %r48, %r47;
	ld.shared.u32 	%r50, [%r15+4];
	add.s32 	%r51, %r50, %r49;
	ld.shared.u32 	%r52, [%r15+8];
	add.s32 	%r53, %r52, %r51;
	ld.shared.u32 	%r54, [%r15+12];
	add.s32 	%r55, %r54, %r53;
	ld.shared.u32 	%r56, [%r15+16];
	add.s32 	%r57, %r56, %r55;
	ld.shared.u32 	%r58, [%r15+20];
	add.s32 	%r59, %r58, %r57;
	ld.shared.u32 	%r60, [%r15+24];
	add.s32 	%r61, %r60, %r59;
	ld.shared.u32 	%r62, [%r15+28];
	add.s32 	%r63, %r62, %r61;
	ld.shared.u32 	%r64, [%r15+32];
	add.s32 	%r65, %r64, %r63;
	ld.shared.u32 	%r66, [%r15+36];
	add.s32 	%r67, %r66, %r65;
	ld.shared.u32 	%r68, [%r15+40];
	add.s32 	%r69, %r68, %r67;
	ld.shared.u32 	%r70, [%r15+44];
	add.s32 	%r71, %r70, %r69;
	ld.shared.u32 	%r72, [%r15+48];
	add.s32 	%r73, %r72, %r71;
	ld.shared.u32 	%r74, [%r15+52];
	add.s32 	%r75, %r74, %r73;
	ld.shared.u32 	%r76, [%r15+56];
	add.s32 	%r77, %r76, %r75;
	ld.shared.u32 	%r78, [%r15+60];
	add.s32 	%r80, %r78, %r77;
	add.s32 	%r79, %r79, 128;
	setp.ne.s32 	%p2, %r79, 4160;
	@%p2 bra 	$L__BB0_2;
	cvta.to.global.u64 	%rd9, %rd1;
	st.global.u32 	[%rd9], %r80;
$L__BB0_4:
	ret;

}


// ===== COMPILED SASS (sm_100) =====

	.target	sm_100

	.elftype	@"ET_EXEC"


//--------------------- .note.nv.tkinfo           --------------------------
	.section	.note.nv.tkinfo,"",@"SHT_NOTE"
	.sectionflags	@"SHF_NOTE_NV_TKINFO"
	.tkinfo
        /*0018*/ 	.word	0x00000002
        /*0030*/ 	.string	""
        /*0030*/ 	.string	"ptxas"
        /*0030*/ 	.string	"Cuda compilation tools, release 13.0, V13.0.88"
        /*0030*/ 	.string	"Build cuda_13.0.r13.0/compiler.36424714_0"
        /*0030*/ 	.string	"-arch sm_100 -m 64 "



//--------------------- .note.nv.cuinfo           --------------------------
	.section	.note.nv.cuinfo,"",@"SHT_NOTE"
	.sectionflags	@"SHF_NOTE_NV_CUINFO"
        /*0018*/ 	.short	0x0002
        /*001a*/ 	.short	0x0064
        /*001c*/ 	.short	0x0082
	.zero		2


//--------------------- .nv.info                  --------------------------
	.section	.nv.info,"",@"SHT_CUDA_INFO"
	.align	4


	//----- nvinfo : EIATTR_REGCOUNT
	.align		4
        /*0000*/ 	.byte	0x04, 0x2f
        /*0002*/ 	.short	(.L_1 - .L_0)
	.align		4
.L_0:
        /*0004*/ 	.word	index@(_Z10dotproductPiS_S_)
        /*0008*/ 	.word	0x0000001e


	//----- nvinfo : EIATTR_FRAME_SIZE
	.align		4
.L_1:
        /*000c*/ 	.byte	0x04, 0x11
        /*000e*/ 	.short	(.L_3 - .L_2)
	.align		4
.L_2:
        /*0010*/ 	.word	index@(_Z10dotproductPiS_S_)
        /*0014*/ 	.word	0x00000000


	//----- nvinfo : EIATTR_MIN_STACK_SIZE
	.align		4
.L_3:
        /*0018*/ 	.byte	0x04, 0x12
        /*001a*/ 	.short	(.L_5 - .L_4)
	.align		4
.L_4:
        /*001c*/ 	.word	index@(_Z10dotproductPiS_S_)
        /*0020*/ 	.word	0x00000000
.L_5:


//--------------------- .nv.compat                --------------------------
	.section	.nv.compat,"",@"SHT_CUDA_COMPAT_INFO"
	.align	4
        /*0000*/ 	.byte	0x02, 0x09, 0x00, 0x00, 0x02, 0x02, 0x01, 0x00, 0x02, 0x05, 0x05, 0x00, 0x03, 0x07, 0x01, 0x01
        /*0010*/ 	.byte	0x02, 0x03, 0x00, 0x00, 0x02, 0x06, 0x01, 0x00, 0x04, 0x0b, 0x08, 0x00, 0x09, 0x00, 0x00, 0x00
        /*0020*/ 	.byte	0x00, 0x00, 0x00, 0x00


//--------------------- .nv.info._Z10dotproductPiS_S_ --------------------------
	.section	.nv.info._Z10dotproductPiS_S_,"",@"SHT_CUDA_INFO"
	.sectionflags	@""
	.align	4


	//----- nvinfo : EIATTR_CUDA_API_VERSION
	.align		4
        /*0000*/ 	.byte	0x04, 0x37
        /*0002*/ 	.short	(.L_7 - .L_6)
.L_6:
        /*0004*/ 	.word	0x00000082


	//----- nvinfo : EIATTR_KPARAM_INFO
	.align		4
.L_7:
        /*0008*/ 	.byte	0x04, 0x17
        /*000a*/ 	.short	(.L_9 - .L_8)
.L_8:
        /*000c*/ 	.word	0x00000000
        /*0010*/ 	.short	0x0002
        /*0012*/ 	.short	0x0010
        /*0014*/ 	.byte	0x00, 0xf5, 0x21, 0x00


	//----- nvinfo : EIATTR_KPARAM_INFO
	.align		4
.L_9:
        /*0018*/ 	.byte	0x04, 0x17
        /*001a*/ 	.short	(.L_11 - .L_10)
.L_10:
        /*001c*/ 	.word	0x00000000
        /*0020*/ 	.short	0x0001
        /*0022*/ 	.short	0x0008
        /*0024*/ 	.byte	0x00, 0xf5, 0x21, 0x00


	//----- nvinfo : EIATTR_KPARAM_INFO
	.align		4
.L_11:
        /*0028*/ 	.byte	0x04, 0x17
        /*002a*/ 	.short	(.L_13 - .L_12)
.L_12:
        /*002c*/ 	.word	0x00000000
        /*0030*/ 	.short	0x0000
        /*0032*/ 	.short	0x0000
        /*0034*/ 	.byte	0x00, 0xf5, 0x21, 0x00


	//----- nvinfo : EIATTR_SPARSE_MMA_MASK
	.align		4
.L_13:
        /*0038*/ 	.byte	0x03, 0x50
        /*003a*/ 	.short	0x0000


	//----- nvinfo : EIATTR_MAXREG_COUNT
	.align		4
        /*003c*/ 	.byte	0x03, 0x1b
        /*003e*/ 	.short	0x00ff


	//----- nvinfo : EIATTR_NUM_BARRIERS
	.align		4
        /*0040*/ 	.byte	0x02, 0x4c
        /*0042*/ 	.byte	0x01
	.zero		1


	//----- nvinfo : EIATTR_MERCURY_ISA_VERSION
	.align		4
        /*0044*/ 	.byte	0x03, 0x5f
        /*0046*/ 	.short	0x0101


	//----- nvinfo : EIATTR_VRC_CTA_INIT_COUNT
	.align		4
        /*0048*/ 	.byte	0x02, 0x4a
	.zero		1
	.zero		1


	//----- nvinfo : EIATTR_EXIT_INSTR_OFFSETS
	.align		4
        /*004c*/ 	.byte	0x04, 0x1c
        /*004e*/ 	.short	(.L_15 - .L_14)


	//   ....[0]....
.L_14:
        /*0050*/ 	.word	0x00000110


	//   ....[1]....
        /*0054*/ 	.word	0x00000310


	//----- nvinfo : EIATTR_CBANK_PARAM_SIZE
	.align		4
.L_15:
        /*0058*/ 	.byte	0x03, 0x19
        /*005a*/ 	.short	0x0018


	//----- nvinfo : EIATTR_PARAM_CBANK
	.align		4
        /*005c*/ 	.byte	0x04, 0x0a
        /*005e*/ 	.short	(.L_17 - .L_16)
	.align		4
.L_16:
        /*0060*/ 	.word	index@(.nv.constant0._Z10dotproductPiS_S_)
        /*0064*/ 	.short	0x0380
        /*0066*/ 	.short	0x0018


	//----- nvinfo : EIATTR_SW_WAR
	.align		4
.L_17:
        /*0068*/ 	.byte	0x04, 0x36
        /*006a*/ 	.short	(.L_19 - .L_18)
.L_18:
        /*006c*/ 	.word	0x00000008
.L_19:


//--------------------- .nv.callgraph             --------------------------
	.section	.nv.callgraph,"",@"SHT_CUDA_CALLGRAPH"
	.align	4
	.sectionentsize	8
	.align		4
        /*0000*/ 	.word	0x00000000
	.align		4
        /*0004*/ 	.word	0xffffffff
	.align		4
        /*0008*/ 	.word	0x00000000
	.align		4
        /*000c*/ 	.word	0xfffffffe
	.align		4
        /*0010*/ 	.word	0x00000000
	.align		4
        /*0014*/ 	.word	0xfffffffd
	.align		4
        /*0018*/ 	.word	0x00000000
	.align		4
        /*001c*/ 	.word	0xfffffffc


//--------------------- .text._Z10dotproductPiS_S_ --------------------------
	.section	.text._Z10dotproductPiS_S_,"ax",@progbits
	.align	128
        .global         _Z10dotproductPiS_S_
        .type           _Z10dotproductPiS_S_,@function
        .size           _Z10dotproductPiS_S_,(.L_x_2 - _Z10dotproductPiS_S_)
        .other          _Z10dotproductPiS_S_,@"STO_CUDA_ENTRY STV_DEFAULT"
_Z10dotproductPiS_S_:
.text._Z10dotproductPiS_S_:
[----:B------:R-:W-:Y:S01]  /*0000*/  LDC R1, c[0x0][0x37c] ;  /* 0x0000df00ff017b82 */ /* 0x000fe20000000800 */
[----:B------:R-:W0:Y:S07]  /*0010*/  S2R R9, SR_TID.X ;  /* 0x0000000000097919 */ /* 0x000e2e0000002100 */
[----:B------:R-:W0:Y:S01]  /*0020*/  LDC.64 R2, c[0x0][0x380] ;  /* 0x0000e000ff027b82 */ /* 0x000e220000000a00 */
[----:B------:R-:W1:Y:S07]  /*0030*/  LDCU.64 UR6, c[0x0][0x358] ;  /* 0x00006b00ff0677ac */ /* 0x000e6e0008000a00 */
[----:B------:R-:W2:Y:S01]  /*0040*/  LDC.64 R4, c[0x0][0x388] ;  /* 0x0000e200ff047b82 */ /* 0x000ea20000000a00 */
[----:B0-----:R-:W-:-:S04]  /*0050*/  IMAD.WIDE.U32 R2, R9, 0x4, R2 ;  /* 0x0000000409027825 */ /* 0x001fc800078e0002 */
[C---:B--2---:R-:W-:Y:S02]  /*0060*/  IMAD.WIDE.U32 R4, R9.reuse, 0x4, R4 ;  /* 0x0000000409047825 */ /* 0x044fe400078e0004 */
[----:B-1----:R-:W2:Y:S04]  /*0070*/  LDG.E R2, desc[UR6][R2.64] ;  /* 0x0000000602027981 */ /* 0x002ea8000c1e1900 */
[----:B------:R-:W2:Y:S01]  /*0080*/  LDG.E R5, desc[UR6][R4.64] ;  /* 0x0000000604057981 */ /* 0x000ea2000c1e1900 */
[----:B------:R-:W0:Y:S01]  /*0090*/  S2UR UR5, SR_CgaCtaId ;  /* 0x00000000000579c3 */ /* 0x000e220000008800 */
[----:B------:R-:W-:Y:S01]  /*00a0*/  UMOV UR4, 0x400 ;  /* 0x0000040000047882 */ /* 0x000fe20000000000 */
[----:B------:R-:W-:Y:S01]  /*00b0*/  ISETP.NE.AND P0, PT, R9, RZ, PT ;  /* 0x000000ff0900720c */ /* 0x000fe20003f05270 */
[----:B0-----:R-:W-:-:S06]  /*00c0*/  ULEA UR4, UR5, UR4, 0x18 ;  /* 0x0000000405047291 */ /* 0x001fcc000f8ec0ff */
[----:B------:R-:W-:Y:S01]  /*00d0*/  LEA R7, R9, UR4, 0x2 ;  /* 0x0000000409077c11 */ /* 0x000fe2000f8e10ff */
[----:B--2---:R-:W-:-:S05]  /*00e0*/  IMAD R0, R2, R5, RZ ;  /* 0x0000000502007224 */ /* 0x004fca00078e02ff */
[----:B------:R0:W-:Y:S01]  /*00f0*/  STS [R7], R0 ;  /* 0x0000000007007388 */ /* 0x0001e20000000800 */
[----:B------:R-:W-:Y:S06]  /*0100*/  BAR.SYNC.DEFER_BLOCKING 0x0 ;  /* 0x0000000000007b1d */ /* 0x000fec0000010000 */
[----:B------:R-:W-:Y:S05]  /*0110*/  @P0 EXIT ;  /* 0x000000000000094d */ /* 0x000fea0003800000 */
[----:B------:R-:W-:Y:S02]  /*0120*/  IMAD.MOV.U32 R17, RZ, RZ, RZ ;  /* 0x000000ffff117224 */ /* 0x000fe400078e00ff */
[----:B0-----:R-:W-:-:S07]  /*0130*/  IMAD.MOV.U32 R0, RZ, RZ, 0x40 ;  /* 0x00000040ff007424 */ /* 0x001fce00078e00ff */
.L_x_0:
[----:B------:R-:W0:Y:S04]  /*0140*/  LDS.128 R4, [R0+UR4+-0x40] ;  /* 0xffffc00400047984 */ /* 0x000e280008000c00 */
[----:B------:R-:W1:Y:S04]  /*0150*/  LDS.128 R8, [R0+UR4+-0x30] ;  /* 0xffffd00400087984 */ /* 0x000e680008000c00 */
[----:B------:R-:W2:Y:S04]  /*0160*/  LDS.128 R24, [R0+UR4+-0x20] ;  /* 0xffffe00400187984 */ /* 0x000ea80008000c00 */
[----:B------:R-:W3:Y:S04]  /*0170*/  LDS.128 R12, [R0+UR4+-0x10] ;  /* 0xfffff004000c7984 */ /* 0x000ee80008000c00 */
[----:B------:R-:W4:Y:S01]  /*0180*/  LDS.128 R20, [R0+UR4] ;  /* 0x0000000400147984 */ /* 0x000f220008000c00 */
[----:B0-----:R-:W-:-:S03]  /*0190*/  IADD3 R4, PT, PT, R5, R4, R17 ;  /* 0x0000000405047210 */ /* 0x001fc60007ffe011 */
[----:B------:R-:W0:Y:S01]  /*01a0*/  LDS.128 R16, [R0+UR4+0x10] ;  /* 0x0000100400107984 */ /* 0x000e220008000c00 */
[----:B------:R-:W-:-:S04]  /*01b0*/  IADD3 R4, PT, PT, R7, R6, R4 ;  /* 0x0000000607047210 */ /* 0x000fc80007ffe004 */
[----:B-1----:R-:W-:Y:S02]  /*01c0*/  IADD3 R8, PT, PT, R9, R8, R4 ;  /* 0x0000000809087210 */ /* 0x002fe40007ffe004 */
[----:B------:R-:W1:Y:S02]  /*01d0*/  LDS.128 R4, [R0+UR4+0x20] ;  /* 0x0000200400047984 */ /* 0x000e640008000c00 */
[----:B------:R-:W-:-:S04]  /*01e0*/  IADD3 R8, PT, PT, R11, R10, R8 ;  /* 0x0000000a0b087210 */ /* 0x000fc80007ffe008 */
[----:B--2---:R-:W-:Y:S02]  /*01f0*/  IADD3 R24, PT, PT, R25, R24, R8 ;  /* 0x0000001819187210 */ /* 0x004fe40007ffe008 */
[----:B------:R2:W5:Y:S02]  /*0200*/  LDS.128 R8, [R0+UR4+0x30] ;  /* 0x0000300400087984 */ /* 0x0005640008000c00 */
[----:B------:R-:W-:-:S04]  /*0210*/  IADD3 R24, PT, PT, R27, R26, R24 ;  /* 0x0000001a1b187210 */ /* 0x000fc80007ffe018 */
[----:B---3--:R-:W-:Y:S01]  /*0220*/  IADD3 R12, PT, PT, R13, R12, R24 ;  /* 0x0000000c0d0c7210 */ /* 0x008fe20007ffe018 */
[----:B--2---:R-:W-:-:S03]  /*0230*/  VIADD R0, R0, 0x80 ;  /* 0x0000008000007836 */ /* 0x004fc60000000000 */
[----:B------:R-:W-:Y:S02]  /*0240*/  IADD3 R12, PT, PT, R15, R14, R12 ;  /* 0x0000000e0f0c7210 */ /* 0x000fe40007ffe00c */
[----:B------:R-:W-:Y:S02]  /*0250*/  ISETP.NE.AND P0, PT, R0, 0x1040, PT ;  /* 0x000010400000780c */ /* 0x000fe40003f05270 */
[----:B----4-:R-:W-:-:S04]  /*0260*/  IADD3 R12, PT, PT, R21, R20, R12 ;  /* 0x00000014150c7210 */ /* 0x010fc80007ffe00c */
[----:B------:R-:W-:-:S04]  /*0270*/  IADD3 R12, PT, PT, R23, R22, R12 ;  /* 0x00000016170c7210 */ /* 0x000fc80007ffe00c */
[----:B0-----:R-:W-:-:S04]  /*0280*/  IADD3 R12, PT, PT, R17, R16, R12 ;  /* 0x00000010110c7210 */ /* 0x001fc80007ffe00c */
[----:B------:R-:W-:-:S04]  /*0290*/  IADD3 R12, PT, PT, R19, R18, R12 ;  /* 0x00000012130c7210 */ /* 0x000fc80007ffe00c */
[----:B-1----:R-:W-:-:S04]  /*02a0*/  IADD3 R4, PT, PT, R5, R4, R12 ;  /* 0x0000000405047210 */ /* 0x002fc80007ffe00c */
[----:B------:R-:W-:-:S04]  /*02b0*/  IADD3 R4, PT, PT, R7, R6, R4 ;  /* 0x0000000607047210 */ /* 0x000fc80007ffe004 */
[----:B-----5:R-:W-:-:S04]  /*02c0*/  IADD3 R4, PT, PT, R9, R8, R4 ;  /* 0x0000000809047210 */ /* 0x020fc80007ffe004 */
[----:B------:R-:W-:Y:S01]  /*02d0*/  IADD3 R17, PT, PT, R11, R10, R4 ;  /* 0x0000000a0b117210 */ /* 0x000fe20007ffe004 */
[----:B------:R-:W-:Y:S06]  /*02e0*/  @P0 BRA `(.L_x_0) ;  /* 0xfffffffc00940947 */ /* 0x000fec000383ffff */
[----:B------:R-:W0:Y:S02]  /*02f0*/  LDC.64 R2, c[0x0][0x390] ;  /* 0x0000e400ff027b82 */ /* 0x000e240000000a00 */
[----:B0-----:R-:W-:Y:S01]  /*0300*/  STG.E desc[UR6][R2.64], R17 ;  /* 0x0000001102007986 */ /* 0x001fe2000c101906 */
[----:B------:R-:W-:Y:S05]  /*0310*/  EXIT ;  /* 0x000000000000794d */ /* 0x000fea0003800000 */
.L_x_1:
[----:B------:R-:W-:-:S00]  /*0320*/  BRA `(.L_x_1) ;  /* 0xfffffffc00fc7947 */ /* 0x000fc0000383ffff */
[----:B------:R-:W-:-:S00]  /*0330*/  NOP ;  /* 0x0000000000007918 */ /* 0x000fc00000000000 */
        /* <DEDUP_REMOVED lines=12> */
.L_x_2:


//--------------------- .nv.shared._Z10dotproductPiS_S_ --------------------------
	.section	.nv.shared._Z10dotproductPiS_S_,"aw",@nobits
	.sectionflags	@""
	.align	4
.nv.shared._Z10dotproductPiS_S_:
	.zero		5120


//--------------------- .nv.shared.reserved.0     --------------------------
	.section	.nv.shared.reserved.0,"aw",@nobits
	.weak		__nv_reservedSMEM_offset_0_alias
	.size		__nv_reservedSMEM_offset_0_alias, 0, 64
	.other		__nv_reservedSMEM_offset_0_alias,@"STO_CUDA_RESERVED_SHARED STV_DEFAULT"
__nv_reservedSMEM_offset_0_alias:
	.zero		0
	.zero		64


//--------------------- .nv.constant0._Z10dotproductPiS_S_ --------------------------
	.section	.nv.constant0._Z10dotproductPiS_S_,"a",@progbits
	.sectionflags	@""
	.align	4
.nv.constant0._Z10dotproductPiS_S_:
	.zero		920


//--------------------- SYMBOLS --------------------------

	.type		.nv.reservedSmem.offset0,@object
	.size		.nv.reservedSmem.offset0,0x4
	.type		.nv.reservedSmem.cap,@object
	.size		.nv.reservedSmem.cap,0x4
